//
// Generated by NVIDIA NVVM Compiler
//
// Compiler Build ID: CL-36424714
// Cuda compilation tools, release 13.0, V13.0.88
// Based on NVVM 20.0.0
//

.version 9.0
.target sm_100
.address_size 64

	// .globl	_Z12drawEdgeCUDAPiPPcS_iii

.visible .entry _Z12drawEdgeCUDAPiPPcS_iii(
	.param .u64 .ptr .align 1 _Z12drawEdgeCUDAPiPPcS_iii_param_0,
	.param .u64 .ptr .align 1 _Z12drawEdgeCUDAPiPPcS_iii_param_1,
	.param .u64 .ptr .align 1 _Z12drawEdgeCUDAPiPPcS_iii_param_2,
	.param .u32 _Z12drawEdgeCUDAPiPPcS_iii_param_3,
	.param .u32 _Z12drawEdgeCUDAPiPPcS_iii_param_4,
	.param .u32 _Z12drawEdgeCUDAPiPPcS_iii_param_5
)
{


	ret;

}
	// .globl	_Z14drawCircleCUDAPiPPcS_iiiii
.visible .entry _Z14drawCircleCUDAPiPPcS_iiiii(
	.param .u64 .ptr .align 1 _Z14drawCircleCUDAPiPPcS_iiiii_param_0,
	.param .u64 .ptr .align 1 _Z14drawCircleCUDAPiPPcS_iiiii_param_1,
	.param .u64 .ptr .align 1 _Z14drawCircleCUDAPiPPcS_iiiii_param_2,
	.param .u32 _Z14drawCircleCUDAPiPPcS_iiiii_param_3,
	.param .u32 _Z14drawCircleCUDAPiPPcS_iiiii_param_4,
	.param .u32 _Z14drawCircleCUDAPiPPcS_iiiii_param_5,
	.param .u32 _Z14drawCircleCUDAPiPPcS_iiiii_param_6,
	.param .u32 _Z14drawCircleCUDAPiPPcS_iiiii_param_7
)
{


	ret;

}
	// .globl	_Z12drawLineCUDAPiPPcS_iiiiii
.visible .entry _Z12drawLineCUDAPiPPcS_iiiiii(
	.param .u64 .ptr .align 1 _Z12drawLineCUDAPiPPcS_iiiiii_param_0,
	.param .u64 .ptr .align 1 _Z12drawLineCUDAPiPPcS_iiiiii_param_1,
	.param .u64 .ptr .align 1 _Z12drawLineCUDAPiPPcS_iiiiii_param_2,
	.param .u32 _Z12drawLineCUDAPiPPcS_iiiiii_param_3,
	.param .u32 _Z12drawLineCUDAPiPPcS_iiiiii_param_4,
	.param .u32 _Z12drawLineCUDAPiPPcS_iiiiii_param_5,
	.param .u32 _Z12drawLineCUDAPiPPcS_iiiiii_param_6,
	.param .u32 _Z12drawLineCUDAPiPPcS_iiiiii_param_7,
	.param .u32 _Z12drawLineCUDAPiPPcS_iiiiii_param_8
)
{


	ret;

}


// ===== COMPILED SASS (sm_100) =====

	.target	sm_100

	.elftype	@"ET_EXEC"


//--------------------- .note.nv.tkinfo           --------------------------
	.section	.note.nv.tkinfo,"",@"SHT_NOTE"
	.sectionflags	@"SHF_NOTE_NV_TKINFO"
	.tkinfo
        /*0018*/ 	.word	0x00000002
        /*0030*/ 	.string	""
        /*0030*/ 	.string	"ptxas"
        /*0030*/ 	.string	"Cuda compilation tools, release 13.0, V13.0.88"
        /*0030*/ 	.string	"Build cuda_13.0.r13.0/compiler.36424714_0"
        /*0030*/ 	.string	"-arch sm_100 -m 64 "



//--------------------- .note.nv.cuinfo           --------------------------
	.section	.note.nv.cuinfo,"",@"SHT_NOTE"
	.sectionflags	@"SHF_NOTE_NV_CUINFO"
        /*0018*/ 	.short	0x0002
        /*001a*/ 	.short	0x0064
        /*001c*/ 	.short	0x0082
	.zero		2


//--------------------- .nv.info                  --------------------------
	.section	.nv.info,"",@"SHT_CUDA_INFO"
	.align	4


	//----- nvinfo : EIATTR_REGCOUNT
	.align		4
        /*0000*/ 	.byte	0x04, 0x2f
        /*0002*/ 	.short	(.L_1 - .L_0)
	.align		4
.L_0:
        /*0004*/ 	.word	index@(_Z12drawEdgeCUDAPiPPcS_iii)
        /*0008*/ 	.word	0x00000004


	//----- nvinfo : EIATTR_FRAME_SIZE
	.align		4
.L_1:
        /*000c*/ 	.byte	0x04, 0x11
        /*000e*/ 	.short	(.L_3 - .L_2)
	.align		4
.L_2:
        /*0010*/ 	.word	index@(_Z12drawEdgeCUDAPiPPcS_iii)
        /*0014*/ 	.word	0x00000000


	//----- nvinfo : EIATTR_REGCOUNT
	.align		4
.L_3:
        /*0018*/ 	.byte	0x04, 0x2f
        /*001a*/ 	.short	(.L_5 - .L_4)
	.align		4
.L_4:
        /*001c*/ 	.word	index@(_Z14drawCircleCUDAPiPPcS_iiiii)
        /*0020*/ 	.word	0x00000004


	//----- nvinfo : EIATTR_FRAME_SIZE
	.align		4
.L_5:
        /*0024*/ 	.byte	0x04, 0x11
        /*0026*/ 	.short	(.L_7 - .L_6)
	.align		4
.L_6:
        /*0028*/ 	.word	index@(_Z14drawCircleCUDAPiPPcS_iiiii)
        /*002c*/ 	.word	0x00000000


	//----- nvinfo : EIATTR_REGCOUNT
	.align		4
.L_7:
        /*0030*/ 	.byte	0x04, 0x2f
        /*0032*/ 	.short	(.L_9 - .L_8)
	.align		4
.L_8:
        /*0034*/ 	.word	index@(_Z12drawLineCUDAPiPPcS_iiiiii)
        /*0038*/ 	.word	0x00000004


	//----- nvinfo : EIATTR_FRAME_SIZE
	.align		4
.L_9:
        /*003c*/ 	.byte	0x04, 0x11
        /*003e*/ 	.short	(.L_11 - .L_10)
	.align		4
.L_10:
        /*0040*/ 	.word	index@(_Z12drawLineCUDAPiPPcS_iiiiii)
        /*0044*/ 	.word	0x00000000


	//----- nvinfo : EIATTR_MIN_STACK_SIZE
	.align		4
.L_11:
        /*0048*/ 	.byte	0x04, 0x12
        /*004a*/ 	.short	(.L_13 - .L_12)
	.align		4
.L_12:
        /*004c*/ 	.word	index@(_Z12drawLineCUDAPiPPcS_iiiiii)
        /*0050*/ 	.word	0x00000000


	//----- nvinfo : EIATTR_MIN_STACK_SIZE
	.align		4
.L_13:
        /*0054*/ 	.byte	0x04, 0x12
        /*0056*/ 	.short	(.L_15 - .L_14)
	.align		4
.L_14:
        /*0058*/ 	.word	index@(_Z14drawCircleCUDAPiPPcS_iiiii)
        /*005c*/ 	.word	0x00000000


	//----- nvinfo : EIATTR_MIN_STACK_SIZE
	.align		4
.L_15:
        /*0060*/ 	.byte	0x04, 0x12
        /*0062*/ 	.short	(.L_17 - .L_16)
	.align		4
.L_16:
        /*0064*/ 	.word	index@(_Z12drawEdgeCUDAPiPPcS_iii)
        /*0068*/ 	.word	0x00000000
.L_17:


//--------------------- .nv.compat                --------------------------
	.section	.nv.compat,"",@"SHT_CUDA_COMPAT_INFO"
	.align	4
        /*0000*/ 	.byte	0x02, 0x09, 0x00, 0x00, 0x02, 0x02, 0x01, 0x00, 0x02, 0x05, 0x05, 0x00, 0x03, 0x07, 0x01, 0x01
        /*0010*/ 	.byte	0x02, 0x03, 0x00, 0x00, 0x02, 0x06, 0x01, 0x00, 0x04, 0x0b, 0x08, 0x00, 0x09, 0x00, 0x00, 0x00
        /*0020*/ 	.byte	0x00, 0x00, 0x00, 0x00


//--------------------- .nv.info._Z12drawLineCUDAPiPPcS_iiiiii --------------------------
	.section	.nv.info._Z12drawLineCUDAPiPPcS_iiiiii,"",@"SHT_CUDA_INFO"
	.sectionflags	@""
	.align	4


	//----- nvinfo : EIATTR_CUDA_API_VERSION
	.align		4
        /*0000*/ 	.byte	0x04, 0x37
        /*0002*/ 	.short	(.L_19 - .L_18)
.L_18:
        /*0004*/ 	.word	0x00000082


	//----- nvinfo : EIATTR_KPARAM_INFO
	.align		4
.L_19:
        /*0008*/ 	.byte	0x04, 0x17
        /*000a*/ 	.short	(.L_21 - .L_20)
.L_20:
        /*000c*/ 	.word	0x00000000
        /*0010*/ 	.short	0x0008
        /*0012*/ 	.short	0x002c
        /*0014*/ 	.byte	0x00, 0xf0, 0x11, 0x00


	//----- nvinfo : EIATTR_KPARAM_INFO
	.align		4
.L_21:
        /*0018*/ 	.byte	0x04, 0x17
        /*001a*/ 	.short	(.L_23 - .L_22)
.L_22:
        /*001c*/ 	.word	0x00000000
        /*0020*/ 	.short	0x0007
        /*0022*/ 	.short	0x0028
        /*0024*/ 	.byte	0x00, 0xf0, 0x11, 0x00


	//----- nvinfo : EIATTR_KPARAM_INFO
	.align		4
.L_23:
        /*0028*/ 	.byte	0x04, 0x17
        /*002a*/ 	.short	(.L_25 - .L_24)
.L_24:
        /*002c*/ 	.word	0x00000000
        /*0030*/ 	.short	0x0006
        /*0032*/ 	.short	0x0024
        /*0034*/ 	.byte	0x00, 0xf0, 0x11, 0x00


	//----- nvinfo : EIATTR_KPARAM_INFO
	.align		4
.L_25:
        /*0038*/ 	.byte	0x04, 0x17
        /*003a*/ 	.short	(.L_27 - .L_26)
.L_26:
        /*003c*/ 	.word	0x00000000
        /*0040*/ 	.short	0x0005
        /*0042*/ 	.short	0x0020
        /*0044*/ 	.byte	0x00, 0xf0, 0x11, 0x00


	//----- nvinfo : EIATTR_KPARAM_INFO
	.align		4
.L_27:
        /*0048*/ 	.byte	0x04, 0x17
        /*004a*/ 	.short	(.L_29 - .L_28)
.L_28:
        /*004c*/ 	.word	0x00000000
        /*0050*/ 	.short	0x0004
        /*0052*/ 	.short	0x001c
        /*0054*/ 	.byte	0x00, 0xf0, 0x11, 0x00


	//----- nvinfo : EIATTR_KPARAM_INFO
	.align		4
.L_29:
        /*0058*/ 	.byte	0x04, 0x17
        /*005a*/ 	.short	(.L_31 - .L_30)
.L_30:
        /*005c*/ 	.word	0x00000000
        /*0060*/ 	.short	0x0003
        /*0062*/ 	.short	0x0018
        /*0064*/ 	.byte	0x00, 0xf0, 0x11, 0x00


	//----- nvinfo : EIATTR_KPARAM_INFO
	.align		4
.L_31:
        /*0068*/ 	.byte	0x04, 0x17
        /*006a*/ 	.short	(.L_33 - .L_32)
.L_32:
        /*006c*/ 	.word	0x00000000
        /*0070*/ 	.short	0x0002
        /*0072*/ 	.short	0x0010
        /*0074*/ 	.byte	0x00, 0xf5, 0x21, 0x00


	//----- nvinfo : EIATTR_KPARAM_INFO
	.align		4
.L_33:
        /*0078*/ 	.byte	0x04, 0x17
        /*007a*/ 	.short	(.L_35 - .L_34)
.L_34:
        /*007c*/ 	.word	0x00000000
        /*0080*/ 	.short	0x0001
        /*0082*/ 	.short	0x0008
        /*0084*/ 	.byte	0x00, 0xf5, 0x21, 0x00


	//----- nvinfo : EIATTR_KPARAM_INFO
	.align		4
.L_35:
        /*0088*/ 	.byte	0x04, 0x17
        /*008a*/ 	.short	(.L_37 - .L_36)
.L_36:
        /*008c*/ 	.word	0x00000000
        /*0090*/ 	.short	0x0000
        /*0092*/ 	.short	0x0000
        /*0094*/ 	.byte	0x00, 0xf5, 0x21, 0x00


	//----- nvinfo : EIATTR_SPARSE_MMA_MASK
	.align		4
.L_37:
        /*0098*/ 	.byte	0x03, 0x50
        /*009a*/ 	.short	0x0000


	//----- nvinfo : EIATTR_MAXREG_COUNT
	.align		4
        /*009c*/ 	.byte	0x03, 0x1b
        /*009e*/ 	.short	0x00ff


	//----- nvinfo : EIATTR_MERCURY_ISA_VERSION
	.align		4
        /*00a0*/ 	.byte	0x03, 0x5f
        /*00a2*/ 	.short	0x0101


	//----- nvinfo : EIATTR_VRC_CTA_INIT_COUNT
	.align		4
        /*00a4*/ 	.byte	0x02, 0x4a
	.zero		1
	.zero		1


	//----- nvinfo : EIATTR_EXIT_INSTR_OFFSETS
	.align		4
        /*00a8*/ 	.byte	0x04, 0x1c
        /*00aa*/ 	.short	(.L_39 - .L_38)


	//   ....[0]....
.L_38:
        /*00ac*/ 	.word	0x00000010


	//----- nvinfo : EIATTR_CBANK_PARAM_SIZE
	.align		4
.L_39:
        /*00b0*/ 	.byte	0x03, 0x19
        /*00b2*/ 	.short	0x0030


	//----- nvinfo : EIATTR_PARAM_CBANK
	.align		4
        /*00b4*/ 	.byte	0x04, 0x0a
        /*00b6*/ 	.short	(.L_41 - .L_40)
	.align		4
.L_40:
        /*00b8*/ 	.word	index@(.nv.constant0._Z12drawLineCUDAPiPPcS_iiiiii)
        /*00bc*/ 	.short	0x0380
        /*00be*/ 	.short	0x0030


	//----- nvinfo : EIATTR_SW_WAR
	.align		4
.L_41:
        /*00c0*/ 	.byte	0x04, 0x36
        /*00c2*/ 	.short	(.L_43 - .L_42)
.L_42:
        /*00c4*/ 	.word	0x00000008
.L_43:


//--------------------- .nv.info._Z14drawCircleCUDAPiPPcS_iiiii --------------------------
	.section	.nv.info._Z14drawCircleCUDAPiPPcS_iiiii,"",@"SHT_CUDA_INFO"
	.sectionflags	@""
	.align	4


	//----- nvinfo : EIATTR_CUDA_API_VERSION
	.align		4
        /*0000*/ 	.byte	0x04, 0x37
        /*0002*/ 	.short	(.L_45 - .L_44)
.L_44:
        /*0004*/ 	.word	0x00000082


	//----- nvinfo : EIATTR_KPARAM_INFO
	.align		4
.L_45:
        /*0008*/ 	.byte	0x04, 0x17
        /*000a*/ 	.short	(.L_47 - .L_46)
.L_46:
        /*000c*/ 	.word	0x00000000
        /*0010*/ 	.short	0x0007
        /*0012*/ 	.short	0x0028
        /*0014*/ 	.byte	0x00, 0xf0, 0x11, 0x00


	//----- nvinfo : EIATTR_KPARAM_INFO
	.align		4
.L_47:
        /*0018*/ 	.byte	0x04, 0x17
        /*001a*/ 	.short	(.L_49 - .L_48)
.L_48:
        /*001c*/ 	.word	0x00000000
        /*0020*/ 	.short	0x0006
        /*0022*/ 	.short	0x0024
        /*0024*/ 	.byte	0x00, 0xf0, 0x11, 0x00


	//----- nvinfo : EIATTR_KPARAM_INFO
	.align		4
.L_49:
        /*0028*/ 	.byte	0x04, 0x17
        /*002a*/ 	.short	(.L_51 - .L_50)
.L_50:
        /*002c*/ 	.word	0x00000000
        /*0030*/ 	.short	0x0005
        /*0032*/ 	.short	0x0020
        /*0034*/ 	.byte	0x00, 0xf0, 0x11, 0x00


	//----- nvinfo : EIATTR_KPARAM_INFO
	.align		4
.L_51:
        /*0038*/ 	.byte	0x04, 0x17
        /*003a*/ 	.short	(.L_53 - .L_52)
.L_52:
        /*003c*/ 	.word	0x00000000
        /*0040*/ 	.short	0x0004
        /*0042*/ 	.short	0x001c
        /*0044*/ 	.byte	0x00, 0xf0, 0x11, 0x00


	//----- nvinfo : EIATTR_KPARAM_INFO
	.align		4
.L_53:
        /*0048*/ 	.byte	0x04, 0x17
        /*004a*/ 	.short	(.L_55 - .L_54)
.L_54:
        /*004c*/ 	.word	0x00000000
        /*0050*/ 	.short	0x0003
        /*0052*/ 	.short	0x0018
        /*0054*/ 	.byte	0x00, 0xf0, 0x11, 0x00


	//----- nvinfo : EIATTR_KPARAM_INFO
	.align		4
.L_55:
        /*0058*/ 	.byte	0x04, 0x17
        /*005a*/ 	.short	(.L_57 - .L_56)
.L_56:
        /*005c*/ 	.word	0x00000000
        /*0060*/ 	.short	0x0002
        /*0062*/ 	.short	0x0010
        /*0064*/ 	.byte	0x00, 0xf5, 0x21, 0x00


	//----- nvinfo : EIATTR_KPARAM_INFO
	.align		4
.L_57:
        /*0068*/ 	.byte	0x04, 0x17
        /*006a*/ 	.short	(.L_59 - .L_58)
.L_58:
        /*006c*/ 	.word	0x00000000
        /*0070*/ 	.short	0x0001
        /*0072*/ 	.short	0x0008
        /*0074*/ 	.byte	0x00, 0xf5, 0x21, 0x00


	//----- nvinfo : EIATTR_KPARAM_INFO
	.align		4
.L_59:
        /*0078*/ 	.byte	0x04, 0x17
        /*007a*/ 	.short	(.L_61 - .L_60)
.L_60:
        /*007c*/ 	.word	0x00000000
        /*0080*/ 	.short	0x0000
        /*0082*/ 	.short	0x0000
        /*0084*/ 	.byte	0x00, 0xf5, 0x21, 0x00


	//----- nvinfo : EIATTR_SPARSE_MMA_MASK
	.align		4
.L_61:
        /*0088*/ 	.byte	0x03, 0x50
        /*008a*/ 	.short	0x0000


	//----- nvinfo : EIATTR_MAXREG_COUNT
	.align		4
        /*008c*/ 	.byte	0x03, 0x1b
        /*008e*/ 	.short	0x00ff


	//----- nvinfo : EIATTR_MERCURY_ISA_VERSION
	.align		4
        /*0090*/ 	.byte	0x03, 0x5f
        /*0092*/ 	.short	0x0101


	//----- nvinfo : EIATTR_VRC_CTA_INIT_COUNT
	.align		4
        /*0094*/ 	.byte	0x02, 0x4a
	.zero		1
	.zero		1


	//----- nvinfo : EIATTR_EXIT_INSTR_OFFSETS
	.align		4
        /*0098*/ 	.byte	0x04, 0x1c
        /*009a*/ 	.short	(.L_63 - .L_62)


	//   ....[0]....
.L_62:
        /*009c*/ 	.word	0x00000010


	//----- nvinfo : EIATTR_CBANK_PARAM_SIZE
	.align		4
.L_63:
        /*00a0*/ 	.byte	0x03, 0x19
        /*00a2*/ 	.short	0x002c


	//----- nvinfo : EIATTR_PARAM_CBANK
	.align		4
        /*00a4*/ 	.byte	0x04, 0x0a
        /*00a6*/ 	.short	(.L_65 - .L_64)
	.align		4
.L_64:
        /*00a8*/ 	.word	index@(.nv.constant0._Z14drawCircleCUDAPiPPcS_iiiii)
        /*00ac*/ 	.short	0x0380
        /*00ae*/ 	.short	0x002c


	//----- nvinfo : EIATTR_SW_WAR
	.align		4
.L_65:
        /*00b0*/ 	.byte	0x04, 0x36
        /*00b2*/ 	.short	(.L_67 - .L_66)
.L_66:
        /*00b4*/ 	.word	0x00000008
.L_67:


//--------------------- .nv.info._Z12drawEdgeCUDAPiPPcS_iii --------------------------
	.section	.nv.info._Z12drawEdgeCUDAPiPPcS_iii,"",@"SHT_CUDA_INFO"
	.sectionflags	@""
	.align	4


	//----- nvinfo : EIATTR_CUDA_API_VERSION
	.align		4
        /*0000*/ 	.byte	0x04, 0x37
        /*0002*/ 	.short	(.L_69 - .L_68)
.L_68:
        /*0004*/ 	.word	0x00000082


	//----- nvinfo : EIATTR_KPARAM_INFO
	.align		4
.L_69:
        /*0008*/ 	.byte	0x04, 0x17
        /*000a*/ 	.short	(.L_71 - .L_70)
.L_70:
        /*000c*/ 	.word	0x00000000
        /*0010*/ 	.short	0x0005
        /*0012*/ 	.short	0x0020
        /*0014*/ 	.byte	0x00, 0xf0, 0x11, 0x00


	//----- nvinfo : EIATTR_KPARAM_INFO
	.align		4
.L_71:
        /*0018*/ 	.byte	0x04, 0x17
        /*001a*/ 	.short	(.L_73 - .L_72)
.L_72:
        /*001c*/ 	.word	0x00000000
        /*0020*/ 	.short	0x0004
        /*0022*/ 	.short	0x001c
        /*0024*/ 	.byte	0x00, 0xf0, 0x11, 0x00


	//----- nvinfo : EIATTR_KPARAM_INFO
	.align		4
.L_73:
        /*0028*/ 	.byte	0x04, 0x17
        /*002a*/ 	.short	(.L_75 - .L_74)
.L_74:
        /*002c*/ 	.word	0x00000000
        /*0030*/ 	.short	0x0003
        /*0032*/ 	.short	0x0018
        /*0034*/ 	.byte	0x00, 0xf0, 0x11, 0x00


	//----- nvinfo : EIATTR_KPARAM_INFO
	.align		4
.L_75:
        /*0038*/ 	.byte	0x04, 0x17
        /*003a*/ 	.short	(.L_77 - .L_76)
.L_76:
        /*003c*/ 	.word	0x00000000
        /*0040*/ 	.short	0x0002
        /*0042*/ 	.short	0x0010
        /*0044*/ 	.byte	0x00, 0xf5, 0x21, 0x00


	//----- nvinfo : EIATTR_KPARAM_INFO
	.align		4
.L_77:
        /*0048*/ 	.byte	0x04, 0x17
        /*004a*/ 	.short	(.L_79 - .L_78)
.L_78:
        /*004c*/ 	.word	0x00000000
        /*0050*/ 	.short	0x0001
        /*0052*/ 	.short	0x0008
        /*0054*/ 	.byte	0x00, 0xf5, 0x21, 0x00


	//----- nvinfo : EIATTR_KPARAM_INFO
	.align		4
.L_79:
        /*0058*/ 	.byte	0x04, 0x17
        /*005a*/ 	.short	(.L_81 - .L_80)
.L_80:
        /*005c*/ 	.word	0x00000000
        /*0060*/ 	.short	0x0000
        /*0062*/ 	.short	0x0000
        /*0064*/ 	.byte	0x00, 0xf5, 0x21, 0x00


	//----- nvinfo : EIATTR_SPARSE_MMA_MASK
	.align		4
.L_81:
        /*0068*/ 	.byte	0x03, 0x50
        /*006a*/ 	.short	0x0000


	//----- nvinfo : EIATTR_MAXREG_COUNT
	.align		4
        /*006c*/ 	.byte	0x03, 0x1b
        /*006e*/ 	.short	0x00ff


	//----- nvinfo : EIATTR_MERCURY_ISA_VERSION
	.align		4
        /*0070*/ 	.byte	0x03, 0x5f
        /*0072*/ 	.short	0x0101


	//----- nvinfo : EIATTR_VRC_CTA_INIT_COUNT
	.align		4
        /*0074*/ 	.byte	0x02, 0x4a
	.zero		1
	.zero		1


	//----- nvinfo : EIATTR_EXIT_INSTR_OFFSETS
	.align		4
        /*0078*/ 	.byte	0x04, 0x1c
        /*007a*/ 	.short	(.L_83 - .L_82)


	//   ....[0]....
.L_82:
        /*007c*/ 	.word	0x00000010


	//----- nvinfo : EIATTR_CBANK_PARAM_SIZE
	.align		4
.L_83:
        /*0080*/ 	.byte	0x03, 0x19
        /*0082*/ 	.short	0x0024


	//----- nvinfo : EIATTR_PARAM_CBANK
	.align		4
        /*0084*/ 	.byte	0x04, 0x0a
        /*0086*/ 	.short	(.L_85 - .L_84)
	.align		4
.L_84:
        /*0088*/ 	.word	index@(.nv.constant0._Z12drawEdgeCUDAPiPPcS_iii)
        /*008c*/ 	.short	0x0380
        /*008e*/ 	.short	0x0024


	//----- nvinfo : EIATTR_SW_WAR
	.align		4
.L_85:
        /*0090*/ 	.byte	0x04, 0x36
        /*0092*/ 	.short	(.L_87 - .L_86)
.L_86:
        /*0094*/ 	.word	0x00000008
.L_87:


//--------------------- .nv.callgraph             --------------------------
	.section	.nv.callgraph,"",@"SHT_CUDA_CALLGRAPH"
	.align	4
	.sectionentsize	8
	.align		4
        /*0000*/ 	.word	0x00000000
	.align		4
        /*0004*/ 	.word	0xffffffff
	.align		4
        /*0008*/ 	.word	0x00000000
	.align		4
        /*000c*/ 	.word	0xfffffffe
	.align		4
        /*0010*/ 	.word	0x00000000
	.align		4
        /*0014*/ 	.word	0xfffffffd
	.align		4
        /*0018*/ 	.word	0x00000000
	.align		4
        /*001c*/ 	.word	0xfffffffc


//--------------------- .text._Z12drawLineCUDAPiPPcS_iiiiii --------------------------
	.section	.text._Z12drawLineCUDAPiPPcS_iiiiii,"ax",@progbits
	.align	128
        .global         _Z12drawLineCUDAPiPPcS_iiiiii
        .type           _Z12drawLineCUDAPiPPcS_iiiiii,@function
        .size           _Z12drawLineCUDAPiPPcS_iiiiii,(.L_x_3 - _Z12drawLineCUDAPiPPcS_iiiiii)
        .other          _Z12drawLineCUDAPiPPcS_iiiiii,@"STO_CUDA_ENTRY STV_DEFAULT"
_Z12drawLineCUDAPiPPcS_iiiiii:
.text._Z12drawLineCUDAPiPPcS_iiiiii:
[----:B------:R-:W-:Y:S01]  /*0000*/  LDC R1, c[0x0][0x37c] ;  /* 0x0000df00ff017b82 */ /* 0x000fe20000000800 */
[----:B------:R-:W-:Y:S05]  /*0010*/  EXIT ;  /* 0x000000000000794d */ /* 0x000fea0003800000 */
.L_x_0:
[----:B------:R-:W-:-:S00]  /*0020*/  BRA `(.L_x_0) ;  /* 0xfffffffc00fc7947 */ /* 0x000fc0000383ffff */
[----:B------:R-:W-:-:S00]  /*0030*/  NOP ;  /* 0x0000000000007918 */ /* 0x000fc00000000000 */
        /* <DEDUP_REMOVED lines=12> */
.L_x_3:


//--------------------- .text._Z14drawCircleCUDAPiPPcS_iiiii --------------------------
	.section	.text._Z14drawCircleCUDAPiPPcS_iiiii,"ax",@progbits
	.align	128
        .global         _Z14drawCircleCUDAPiPPcS_iiiii
        .type           _Z14drawCircleCUDAPiPPcS_iiiii,@function
        .size           _Z14drawCircleCUDAPiPPcS_iiiii,(.L_x_4 - _Z14drawCircleCUDAPiPPcS_iiiii)
        .other          _Z14drawCircleCUDAPiPPcS_iiiii,@"STO_CUDA_ENTRY STV_DEFAULT"
_Z14drawCircleCUDAPiPPcS_iiiii:
.text._Z14drawCircleCUDAPiPPcS_iiiii:
[----:B------:R-:W-:Y:S01]  /*0000*/  LDC R1, c[0x0][0x37c] ;  /* 0x0000df00ff017b82 */ /* 0x000fe20000000800 */
[----:B------:R-:W-:Y:S05]  /*0010*/  EXIT ;  /* 0x000000000000794d */ /* 0x000fea0003800000 */
.L_x_1:
        /* <DEDUP_REMOVED lines=14> */
.L_x_4:


//--------------------- .text._Z12drawEdgeCUDAPiPPcS_iii --------------------------
	.section	.text._Z12drawEdgeCUDAPiPPcS_iii,"ax",@progbits
	.align	128
        .global         _Z12drawEdgeCUDAPiPPcS_iii
        .type           _Z12drawEdgeCUDAPiPPcS_iii,@function
        .size           _Z12drawEdgeCUDAPiPPcS_iii,(.L_x_5 - _Z12drawEdgeCUDAPiPPcS_iii)
        .other          _Z12drawEdgeCUDAPiPPcS_iii,@"STO_CUDA_ENTRY STV_DEFAULT"
_Z12drawEdgeCUDAPiPPcS_iii:
.text._Z12drawEdgeCUDAPiPPcS_iii:
[----:B------:R-:W-:Y:S01]  /*0000*/  LDC R1, c[0x0][0x37c] ;  /* 0x0000df00ff017b82 */ /* 0x000fe20000000800 */
[----:B------:R-:W-:Y:S05]  /*0010*/  EXIT ;  /* 0x000000000000794d */ /* 0x000fea0003800000 */
.L_x_2:
        /* <DEDUP_REMOVED lines=14> */
.L_x_5:


//--------------------- .nv.shared.reserved.0     --------------------------
	.section	.nv.shared.reserved.0,"aw",@nobits
	.weak		__nv_reservedSMEM_offset_0_alias
	.size		__nv_reservedSMEM_offset_0_alias, 0, 64
	.other		__nv_reservedSMEM_offset_0_alias,@"STO_CUDA_RESERVED_SHARED STV_DEFAULT"
__nv_reservedSMEM_offset_0_alias:
	.zero		0
	.zero		64


//--------------------- .nv.constant0._Z12drawLineCUDAPiPPcS_iiiiii --------------------------
	.section	.nv.constant0._Z12drawLineCUDAPiPPcS_iiiiii,"a",@progbits
	.sectionflags	@""
	.align	4
.nv.constant0._Z12drawLineCUDAPiPPcS_iiiiii:
	.zero		944


//--------------------- .nv.constant0._Z14drawCircleCUDAPiPPcS_iiiii --------------------------
	.section	.nv.constant0._Z14drawCircleCUDAPiPPcS_iiiii,"a",@progbits
	.sectionflags	@""
	.align	4
.nv.constant0._Z14drawCircleCUDAPiPPcS_iiiii:
	.zero		940


//--------------------- .nv.constant0._Z12drawEdgeCUDAPiPPcS_iii --------------------------
	.section	.nv.constant0._Z12drawEdgeCUDAPiPPcS_iii,"a",@progbits
	.sectionflags	@""
	.align	4
.nv.constant0._Z12drawEdgeCUDAPiPPcS_iii:
	.zero		932


//--------------------- SYMBOLS --------------------------

	.type		.nv.reservedSmem.offset0,@object
	.size		.nv.reservedSmem.offset0,0x4
